//
// Generated by NVIDIA NVVM Compiler
//
// Compiler Build ID: CL-36424714
// Cuda compilation tools, release 13.0, V13.0.88
// Based on NVVM 20.0.0
//

.version 9.0
.target sm_100
.address_size 64

	// .globl	mul

.visible .entry mul(
	.param .u64 .ptr .align 1 mul_param_0,
	.param .u64 .ptr .align 1 mul_param_1,
	.param .f32 mul_param_2,
	.param .u32 mul_param_3
)
{
	.reg .pred 	%p<2>;
	.reg .b32 	%r<9>;
	.reg .b32 	%f<4>;
	.reg .b64 	%rd<8>;

	ld.param.u64 	%rd1, [mul_param_0];
	ld.param.u64 	%rd2, [mul_param_1];
	ld.param.f32 	%f1, [mul_param_2];
	ld.param.u32 	%r2, [mul_param_3];
	mov.u32 	%r3, %ctaid.y;
	mov.u32 	%r4, %nctaid.x;
	mov.u32 	%r5, %ctaid.x;
	mad.lo.s32 	%r6, %r3, %r4, %r5;
	mov.u32 	%r7, %ntid.x;
	mov.u32 	%r8, %tid.x;
	mad.lo.s32 	%r1, %r6, %r7, %r8;
	setp.ge.s32 	%p1, %r1, %r2;
	@%p1 bra 	$L__BB0_2;
	cvta.to.global.u64 	%rd3, %rd2;
	cvta.to.global.u64 	%rd4, %rd1;
	mul.wide.s32 	%rd5, %r1, 4;
	add.s64 	%rd6, %rd3, %rd5;
	ld.global.nc.f32 	%f2, [%rd6];
	mul.f32 	%f3, %f1, %f2;
	add.s64 	%rd7, %rd4, %rd5;
	st.global.f32 	[%rd7], %f3;
$L__BB0_2:
	ret;

}


// ===== COMPILED SASS (sm_100) =====

	.target	sm_100

	.elftype	@"ET_EXEC"


//--------------------- .note.nv.tkinfo           --------------------------
	.section	.note.nv.tkinfo,"",@"SHT_NOTE"
	.sectionflags	@"SHF_NOTE_NV_TKINFO"
	.tkinfo
        /*0018*/ 	.word	0x00000002
        /*0030*/ 	.string	""
        /*0030*/ 	.string	"ptxas"
        /*0030*/ 	.string	"Cuda compilation tools, release 13.0, V13.0.88"
        /*0030*/ 	.string	"Build cuda_13.0.r13.0/compiler.36424714_0"
        /*0030*/ 	.string	"-arch sm_100 -m 64 "



//--------------------- .note.nv.cuinfo           --------------------------
	.section	.note.nv.cuinfo,"",@"SHT_NOTE"
	.sectionflags	@"SHF_NOTE_NV_CUINFO"
        /*0018*/ 	.short	0x0002
        /*001a*/ 	.short	0x0064
        /*001c*/ 	.short	0x0082
	.zero		2


//--------------------- .nv.info                  --------------------------
	.section	.nv.info,"",@"SHT_CUDA_INFO"
	.align	4


	//----- nvinfo : EIATTR_REGCOUNT
	.align		4
        /*0000*/ 	.byte	0x04, 0x2f
        /*0002*/ 	.short	(.L_1 - .L_0)
	.align		4
.L_0:
        /*0004*/ 	.word	index@(mul)
        /*0008*/ 	.word	0x0000000a


	//----- nvinfo : EIATTR_FRAME_SIZE
	.align		4
.L_1:
        /*000c*/ 	.byte	0x04, 0x11
        /*000e*/ 	.short	(.L_3 - .L_2)
	.align		4
.L_2:
        /*0010*/ 	.word	index@(mul)
        /*0014*/ 	.word	0x00000000


	//----- nvinfo : EIATTR_MIN_STACK_SIZE
	.align		4
.L_3:
        /*0018*/ 	.byte	0x04, 0x12
        /*001a*/ 	.short	(.L_5 - .L_4)
	.align		4
.L_4:
        /*001c*/ 	.word	index@(mul)
        /*0020*/ 	.word	0x00000000
.L_5:


//--------------------- .nv.compat                --------------------------
	.section	.nv.compat,"",@"SHT_CUDA_COMPAT_INFO"
	.align	4
        /*0000*/ 	.byte	0x02, 0x09, 0x00, 0x00, 0x02, 0x02, 0x01, 0x00, 0x02, 0x05, 0x05, 0x00, 0x03, 0x07, 0x01, 0x01
        /*0010*/ 	.byte	0x02, 0x03, 0x00, 0x00, 0x02, 0x06, 0x01, 0x00, 0x04, 0x0b, 0x08, 0x00, 0x09, 0x00, 0x00, 0x00
        /*0020*/ 	.byte	0x00, 0x00, 0x00, 0x00


//--------------------- .nv.info.mul              --------------------------
	.section	.nv.info.mul,"",@"SHT_CUDA_INFO"
	.sectionflags	@""
	.align	4


	//----- nvinfo : EIATTR_CUDA_API_VERSION
	.align		4
        /*0000*/ 	.byte	0x04, 0x37
        /*0002*/ 	.short	(.L_7 - .L_6)
.L_6:
        /*0004*/ 	.word	0x00000082


	//----- nvinfo : EIATTR_KPARAM_INFO
	.align		4
.L_7:
        /*0008*/ 	.byte	0x04, 0x17
        /*000a*/ 	.short	(.L_9 - .L_8)
.L_8:
        /*000c*/ 	.word	0x00000000
        /*0010*/ 	.short	0x0003
        /*0012*/ 	.short	0x0014
        /*0014*/ 	.byte	0x00, 0xf0, 0x11, 0x00


	//----- nvinfo : EIATTR_KPARAM_INFO
	.align		4
.L_9:
        /*0018*/ 	.byte	0x04, 0x17
        /*001a*/ 	.short	(.L_11 - .L_10)
.L_10:
        /*001c*/ 	.word	0x00000000
        /*0020*/ 	.short	0x0002
        /*0022*/ 	.short	0x0010
        /*0024*/ 	.byte	0x00, 0xf0, 0x11, 0x00


	//----- nvinfo : EIATTR_KPARAM_INFO
	.align		4
.L_11:
        /*0028*/ 	.byte	0x04, 0x17
        /*002a*/ 	.short	(.L_13 - .L_12)
.L_12:
        /*002c*/ 	.word	0x00000000
        /*0030*/ 	.short	0x0001
        /*0032*/ 	.short	0x0008
        /*0034*/ 	.byte	0x00, 0xf5, 0x21, 0x00


	//----- nvinfo : EIATTR_KPARAM_INFO
	.align		4
.L_13:
        /*0038*/ 	.byte	0x04, 0x17
        /*003a*/ 	.short	(.L_15 - .L_14)
.L_14:
        /*003c*/ 	.word	0x00000000
        /*0040*/ 	.short	0x0000
        /*0042*/ 	.short	0x0000
        /*0044*/ 	.byte	0x00, 0xf5, 0x21, 0x00


	//----- nvinfo : EIATTR_SPARSE_MMA_MASK
	.align		4
.L_15:
        /*0048*/ 	.byte	0x03, 0x50
        /*004a*/ 	.short	0x0000


	//----- nvinfo : EIATTR_MAXREG_COUNT
	.align		4
        /*004c*/ 	.byte	0x03, 0x1b
        /*004e*/ 	.short	0x00ff


	//----- nvinfo : EIATTR_MERCURY_ISA_VERSION
	.align		4
        /*0050*/ 	.byte	0x03, 0x5f
        /*0052*/ 	.short	0x0101


	//----- nvinfo : EIATTR_VRC_CTA_INIT_COUNT
	.align		4
        /*0054*/ 	.byte	0x02, 0x4a
	.zero		1
	.zero		1


	//----- nvinfo : EIATTR_EXIT_INSTR_OFFSETS
	.align		4
        /*0058*/ 	.byte	0x04, 0x1c
        /*005a*/ 	.short	(.L_17 - .L_16)


	//   ....[0]....
.L_16:
        /*005c*/ 	.word	0x000000a0


	//   ....[1]....
        /*0060*/ 	.word	0x00000140


	//----- nvinfo : EIATTR_CBANK_PARAM_SIZE
	.align		4
.L_17:
        /*0064*/ 	.byte	0x03, 0x19
        /*0066*/ 	.short	0x0018


	//----- nvinfo : EIATTR_PARAM_CBANK
	.align		4
        /*0068*/ 	.byte	0x04, 0x0a
        /*006a*/ 	.short	(.L_19 - .L_18)
	.align		4
.L_18:
        /*006c*/ 	.word	index@(.nv.constant0.mul)
        /*0070*/ 	.short	0x0380
        /*0072*/ 	.short	0x0018


	//----- nvinfo : EIATTR_SW_WAR
	.align		4
.L_19:
        /*0074*/ 	.byte	0x04, 0x36
        /*0076*/ 	.short	(.L_21 - .L_20)
.L_20:
        /*0078*/ 	.word	0x00000008
.L_21:


//--------------------- .nv.callgraph             --------------------------
	.section	.nv.callgraph,"",@"SHT_CUDA_CALLGRAPH"
	.align	4
	.sectionentsize	8
	.align		4
        /*0000*/ 	.word	0x00000000
	.align		4
        /*0004*/ 	.word	0xffffffff
	.align		4
        /*0008*/ 	.word	0x00000000
	.align		4
        /*000c*/ 	.word	0xfffffffe
	.align		4
        /*0010*/ 	.word	0x00000000
	.align		4
        /*0014*/ 	.word	0xfffffffd
	.align		4
        /*0018*/ 	.word	0x00000000
	.align		4
        /*001c*/ 	.word	0xfffffffc


//--------------------- .text.mul                 --------------------------
	.section	.text.mul,"ax",@progbits
	.align	128
        .global         mul
        .type           mul,@function
        .size           mul,(.L_x_1 - mul)
        .other          mul,@"STO_CUDA_ENTRY STV_DEFAULT"
mul:
.text.mul:
[----:B------:R-:W-:Y:S01]  /*0000*/  LDC R1, c[0x0][0x37c] ;  /* 0x0000df00ff017b82 */ /* 0x000fe20000000800 */
[----:B------:R-:W0:Y:S07]  /*0010*/  S2R R0, SR_TID.X ;  /* 0x0000000000007919 */ /* 0x000e2e0000002100 */
[----:B------:R-:W-:Y:S01]  /*0020*/  S2UR UR4, SR_CTAID.Y ;  /* 0x00000000000479c3 */ /* 0x000fe20000002600 */
[----:B------:R-:W1:Y:S01]  /*0030*/  LDCU UR5, c[0x0][0x370] ;  /* 0x00006e00ff0577ac */ /* 0x000e620008000800 */
[----:B------:R-:W2:Y:S06]  /*0040*/  LDCU UR7, c[0x0][0x394] ;  /* 0x00007280ff0777ac */ /* 0x000eac0008000800 */
[----:B------:R-:W1:Y:S08]  /*0050*/  S2UR UR6, SR_CTAID.X ;  /* 0x00000000000679c3 */ /* 0x000e700000002500 */
[----:B------:R-:W0:Y:S01]  /*0060*/  LDC R7, c[0x0][0x360] ;  /* 0x0000d800ff077b82 */ /* 0x000e220000000800 */
[----:B-1----:R-:W-:-:S06]  /*0070*/  UIMAD UR4, UR4, UR5, UR6 ;  /* 0x00000005040472a4 */ /* 0x002fcc000f8e0206 */
[----:B0-----:R-:W-:-:S05]  /*0080*/  IMAD R7, R7, UR4, R0 ;  /* 0x0000000407077c24 */ /* 0x001fca000f8e0200 */
[----:B--2---:R-:W-:-:S13]  /*0090*/  ISETP.GE.AND P0, PT, R7, UR7, PT ;  /* 0x0000000707007c0c */ /* 0x004fda000bf06270 */
[----:B------:R-:W-:Y:S05]  /*00a0*/  @P0 EXIT ;  /* 0x000000000000094d */ /* 0x000fea0003800000 */
[----:B------:R-:W0:Y:S01]  /*00b0*/  LDC.64 R2, c[0x0][0x388] ;  /* 0x0000e200ff027b82 */ /* 0x000e220000000a00 */
[----:B------:R-:W1:Y:S01]  /*00c0*/  LDCU.64 UR4, c[0x0][0x358] ;  /* 0x00006b00ff0477ac */ /* 0x000e620008000a00 */
[----:B------:R-:W2:Y:S06]  /*00d0*/  LDCU UR6, c[0x0][0x390] ;  /* 0x00007200ff0677ac */ /* 0x000eac0008000800 */
[----:B------:R-:W3:Y:S01]  /*00e0*/  LDC.64 R4, c[0x0][0x380] ;  /* 0x0000e000ff047b82 */ /* 0x000ee20000000a00 */
[----:B0-----:R-:W-:-:S06]  /*00f0*/  IMAD.WIDE R2, R7, 0x4, R2 ;  /* 0x0000000407027825 */ /* 0x001fcc00078e0202 */
[----:B-1----:R-:W2:Y:S01]  /*0100*/  LDG.E.CONSTANT R2, desc[UR4][R2.64] ;  /* 0x0000000402027981 */ /* 0x002ea2000c1e9900 */
[----:B---3--:R-:W-:-:S04]  /*0110*/  IMAD.WIDE R4, R7, 0x4, R4 ;  /* 0x0000000407047825 */ /* 0x008fc800078e0204 */
[----:B--2---:R-:W-:-:S05]  /*0120*/  FMUL R7, R2, UR6 ;  /* 0x0000000602077c20 */ /* 0x004fca0008400000 */
[----:B------:R-:W-:Y:S01]  /*0130*/  STG.E desc[UR4][R4.64], R7 ;  /* 0x0000000704007986 */ /* 0x000fe2000c101904 */
[----:B------:R-:W-:Y:S05]  /*0140*/  EXIT ;  /* 0x000000000000794d */ /* 0x000fea0003800000 */
.L_x_0:
[----:B------:R-:W-:-:S00]  /*0150*/  BRA `(.L_x_0) ;  /* 0xfffffffc00fc7947 */ /* 0x000fc0000383ffff */
[----:B------:R-:W-:-:S00]  /*0160*/  NOP ;  /* 0x0000000000007918 */ /* 0x000fc00000000000 */
        /* <DEDUP_REMOVED lines=9> */
.L_x_1:


//--------------------- .nv.shared.reserved.0     --------------------------
	.section	.nv.shared.reserved.0,"aw",@nobits
	.weak		__nv_reservedSMEM_offset_0_alias
	.size		__nv_reservedSMEM_offset_0_alias, 0, 64
	.other		__nv_reservedSMEM_offset_0_alias,@"STO_CUDA_RESERVED_SHARED STV_DEFAULT"
__nv_reservedSMEM_offset_0_alias:
	.zero		0
	.zero		64


//--------------------- .nv.constant0.mul         --------------------------
	.section	.nv.constant0.mul,"a",@progbits
	.sectionflags	@""
	.align	4
.nv.constant0.mul:
	.zero		920


//--------------------- SYMBOLS --------------------------

	.type		.nv.reservedSmem.offset0,@object
	.size		.nv.reservedSmem.offset0,0x4
